//
// Generated by NVIDIA NVVM Compiler
//
// Compiler Build ID: CL-36424714
// Cuda compilation tools, release 13.0, V13.0.88
// Based on NVVM 20.0.0
//

.version 9.0
.target sm_100
.address_size 64

	// .globl	_Z9gpu_countPcPii

.visible .entry _Z9gpu_countPcPii(
	.param .u64 .ptr .align 1 _Z9gpu_countPcPii_param_0,
	.param .u64 .ptr .align 1 _Z9gpu_countPcPii_param_1,
	.param .u32 _Z9gpu_countPcPii_param_2
)
{
	.reg .pred 	%p<2>;
	.reg .b32 	%r<8>;
	.reg .b64 	%rd<9>;

	ld.param.u64 	%rd1, [_Z9gpu_countPcPii_param_0];
	ld.param.u64 	%rd2, [_Z9gpu_countPcPii_param_1];
	ld.param.u32 	%r2, [_Z9gpu_countPcPii_param_2];
	mov.u32 	%r3, %ctaid.x;
	mov.u32 	%r4, %ntid.x;
	mov.u32 	%r5, %tid.x;
	mad.lo.s32 	%r1, %r3, %r4, %r5;
	setp.ge.s32 	%p1, %r1, %r2;
	@%p1 bra 	$L__BB0_2;
	cvta.to.global.u64 	%rd3, %rd1;
	cvta.to.global.u64 	%rd4, %rd2;
	cvt.s64.s32 	%rd5, %r1;
	add.s64 	%rd6, %rd3, %rd5;
	ld.global.u8 	%r6, [%rd6];
	mul.wide.u32 	%rd7, %r6, 4;
	add.s64 	%rd8, %rd4, %rd7;
	atom.global.add.u32 	%r7, [%rd8], 1;
$L__BB0_2:
	ret;

}


// ===== COMPILED SASS (sm_100) =====

	.target	sm_100

	.elftype	@"ET_EXEC"


//--------------------- .note.nv.tkinfo           --------------------------
	.section	.note.nv.tkinfo,"",@"SHT_NOTE"
	.sectionflags	@"SHF_NOTE_NV_TKINFO"
	.tkinfo
        /*0018*/ 	.word	0x00000002
        /*0030*/ 	.string	""
        /*0030*/ 	.string	"ptxas"
        /*0030*/ 	.string	"Cuda compilation tools, release 13.0, V13.0.88"
        /*0030*/ 	.string	"Build cuda_13.0.r13.0/compiler.36424714_0"
        /*0030*/ 	.string	"-arch sm_100 -m 64 "



//--------------------- .note.nv.cuinfo           --------------------------
	.section	.note.nv.cuinfo,"",@"SHT_NOTE"
	.sectionflags	@"SHF_NOTE_NV_CUINFO"
        /*0018*/ 	.short	0x0002
        /*001a*/ 	.short	0x0064
        /*001c*/ 	.short	0x0082
	.zero		2


//--------------------- .nv.info                  --------------------------
	.section	.nv.info,"",@"SHT_CUDA_INFO"
	.align	4


	//----- nvinfo : EIATTR_REGCOUNT
	.align		4
        /*0000*/ 	.byte	0x04, 0x2f
        /*0002*/ 	.short	(.L_1 - .L_0)
	.align		4
.L_0:
        /*0004*/ 	.word	index@(_Z9gpu_countPcPii)
        /*0008*/ 	.word	0x0000000a


	//----- nvinfo : EIATTR_FRAME_SIZE
	.align		4
.L_1:
        /*000c*/ 	.byte	0x04, 0x11
        /*000e*/ 	.short	(.L_3 - .L_2)
	.align		4
.L_2:
        /*0010*/ 	.word	index@(_Z9gpu_countPcPii)
        /*0014*/ 	.word	0x00000000


	//----- nvinfo : EIATTR_MIN_STACK_SIZE
	.align		4
.L_3:
        /*0018*/ 	.byte	0x04, 0x12
        /*001a*/ 	.short	(.L_5 - .L_4)
	.align		4
.L_4:
        /*001c*/ 	.word	index@(_Z9gpu_countPcPii)
        /*0020*/ 	.word	0x00000000
.L_5:


//--------------------- .nv.compat                --------------------------
	.section	.nv.compat,"",@"SHT_CUDA_COMPAT_INFO"
	.align	4
        /*0000*/ 	.byte	0x02, 0x09, 0x00, 0x00, 0x02, 0x02, 0x01, 0x00, 0x02, 0x05, 0x05, 0x00, 0x03, 0x07, 0x01, 0x01
        /*0010*/ 	.byte	0x02, 0x03, 0x00, 0x00, 0x02, 0x06, 0x01, 0x00, 0x04, 0x0b, 0x08, 0x00, 0x09, 0x00, 0x00, 0x00
        /*0020*/ 	.byte	0x00, 0x00, 0x00, 0x00


//--------------------- .nv.info._Z9gpu_countPcPii --------------------------
	.section	.nv.info._Z9gpu_countPcPii,"",@"SHT_CUDA_INFO"
	.sectionflags	@""
	.align	4


	//----- nvinfo : EIATTR_CUDA_API_VERSION
	.align		4
        /*0000*/ 	.byte	0x04, 0x37
        /*0002*/ 	.short	(.L_7 - .L_6)
.L_6:
        /*0004*/ 	.word	0x00000082


	//----- nvinfo : EIATTR_KPARAM_INFO
	.align		4
.L_7:
        /*0008*/ 	.byte	0x04, 0x17
        /*000a*/ 	.short	(.L_9 - .L_8)
.L_8:
        /*000c*/ 	.word	0x00000000
        /*0010*/ 	.short	0x0002
        /*0012*/ 	.short	0x0010
        /*0014*/ 	.byte	0x00, 0xf0, 0x11, 0x00


	//----- nvinfo : EIATTR_KPARAM_INFO
	.align		4
.L_9:
        /*0018*/ 	.byte	0x04, 0x17
        /*001a*/ 	.short	(.L_11 - .L_10)
.L_10:
        /*001c*/ 	.word	0x00000000
        /*0020*/ 	.short	0x0001
        /*0022*/ 	.short	0x0008
        /*0024*/ 	.byte	0x00, 0xf5, 0x21, 0x00


	//----- nvinfo : EIATTR_KPARAM_INFO
	.align		4
.L_11:
        /*0028*/ 	.byte	0x04, 0x17
        /*002a*/ 	.short	(.L_13 - .L_12)
.L_12:
        /*002c*/ 	.word	0x00000000
        /*0030*/ 	.short	0x0000
        /*0032*/ 	.short	0x0000
        /*0034*/ 	.byte	0x00, 0xf5, 0x21, 0x00


	//----- nvinfo : EIATTR_SPARSE_MMA_MASK
	.align		4
.L_13:
        /*0038*/ 	.byte	0x03, 0x50
        /*003a*/ 	.short	0x0000


	//----- nvinfo : EIATTR_MAXREG_COUNT
	.align		4
        /*003c*/ 	.byte	0x03, 0x1b
        /*003e*/ 	.short	0x00ff


	//----- nvinfo : EIATTR_MERCURY_ISA_VERSION
	.align		4
        /*0040*/ 	.byte	0x03, 0x5f
        /*0042*/ 	.short	0x0101


	//----- nvinfo : EIATTR_VRC_CTA_INIT_COUNT
	.align		4
        /*0044*/ 	.byte	0x02, 0x4a
	.zero		1
	.zero		1


	//----- nvinfo : EIATTR_EXIT_INSTR_OFFSETS
	.align		4
        /*0048*/ 	.byte	0x04, 0x1c
        /*004a*/ 	.short	(.L_15 - .L_14)


	//   ....[0]....
.L_14:
        /*004c*/ 	.word	0x00000070


	//   ....[1]....
        /*0050*/ 	.word	0x00000110


	//----- nvinfo : EIATTR_CBANK_PARAM_SIZE
	.align		4
.L_15:
        /*0054*/ 	.byte	0x03, 0x19
        /*0056*/ 	.short	0x0014


	//----- nvinfo : EIATTR_PARAM_CBANK
	.align		4
        /*0058*/ 	.byte	0x04, 0x0a
        /*005a*/ 	.short	(.L_17 - .L_16)
	.align		4
.L_16:
        /*005c*/ 	.word	index@(.nv.constant0._Z9gpu_countPcPii)
        /*0060*/ 	.short	0x0380
        /*0062*/ 	.short	0x0014


	//----- nvinfo : EIATTR_SW_WAR
	.align		4
.L_17:
        /*0064*/ 	.byte	0x04, 0x36
        /*0066*/ 	.short	(.L_19 - .L_18)
.L_18:
        /*0068*/ 	.word	0x00000008
.L_19:


//--------------------- .nv.callgraph             --------------------------
	.section	.nv.callgraph,"",@"SHT_CUDA_CALLGRAPH"
	.align	4
	.sectionentsize	8
	.align		4
        /*0000*/ 	.word	0x00000000
	.align		4
        /*0004*/ 	.word	0xffffffff
	.align		4
        /*0008*/ 	.word	0x00000000
	.align		4
        /*000c*/ 	.word	0xfffffffe
	.align		4
        /*0010*/ 	.word	0x00000000
	.align		4
        /*0014*/ 	.word	0xfffffffd
	.align		4
        /*0018*/ 	.word	0x00000000
	.align		4
        /*001c*/ 	.word	0xfffffffc


//--------------------- .text._Z9gpu_countPcPii   --------------------------
	.section	.text._Z9gpu_countPcPii,"ax",@progbits
	.align	128
        .global         _Z9gpu_countPcPii
        .type           _Z9gpu_countPcPii,@function
        .size           _Z9gpu_countPcPii,(.L_x_1 - _Z9gpu_countPcPii)
        .other          _Z9gpu_countPcPii,@"STO_CUDA_ENTRY STV_DEFAULT"
_Z9gpu_countPcPii:
.text._Z9gpu_countPcPii:
[----:B------:R-:W-:Y:S01]  /*0000*/  LDC R1, c[0x0][0x37c] ;  /* 0x0000df00ff017b82 */ /* 0x000fe20000000800 */
[----:B------:R-:W0:Y:S07]  /*0010*/  S2R R3, SR_TID.X ;  /* 0x0000000000037919 */ /* 0x000e2e0000002100 */
[----:B------:R-:W0:Y:S01]  /*0020*/  S2UR UR4, SR_CTAID.X ;  /* 0x00000000000479c3 */ /* 0x000e220000002500 */
[----:B------:R-:W1:Y:S07]  /*0030*/  LDCU UR5, c[0x0][0x390] ;  /* 0x00007200ff0577ac */ /* 0x000e6e0008000800 */
[----:B------:R-:W0:Y:S02]  /*0040*/  LDC R0, c[0x0][0x360] ;  /* 0x0000d800ff007b82 */ /* 0x000e240000000800 */
[----:B0-----:R-:W-:-:S05]  /*0050*/  IMAD R0, R0, UR4, R3 ;  /* 0x0000000400007c24 */ /* 0x001fca000f8e0203 */
[----:B-1----:R-:W-:-:S13]  /*0060*/  ISETP.GE.AND P0, PT, R0, UR5, PT ;  /* 0x0000000500007c0c */ /* 0x002fda000bf06270 */
[----:B------:R-:W-:Y:S05]  /*0070*/  @P0 EXIT ;  /* 0x000000000000094d */ /* 0x000fea0003800000 */
[----:B------:R-:W0:Y:S01]  /*0080*/  LDCU.64 UR6, c[0x0][0x380] ;  /* 0x00007000ff0677ac */ /* 0x000e220008000a00 */
[----:B------:R-:W1:Y:S01]  /*0090*/  LDC.64 R2, c[0x0][0x388] ;  /* 0x0000e200ff027b82 */ /* 0x000e620000000a00 */
[----:B------:R-:W2:Y:S01]  /*00a0*/  LDCU.64 UR4, c[0x0][0x358] ;  /* 0x00006b00ff0477ac */ /* 0x000ea20008000a00 */
[----:B0-----:R-:W-:-:S04]  /*00b0*/  IADD3 R4, P0, PT, R0, UR6, RZ ;  /* 0x0000000600047c10 */ /* 0x001fc8000ff1e0ff */
[----:B------:R-:W-:-:S06]  /*00c0*/  LEA.HI.X.SX32 R5, R0, UR7, 0x1, P0 ;  /* 0x0000000700057c11 */ /* 0x000fcc00080f0eff */
[----:B--2---:R-:W1:Y:S01]  /*00d0*/  LDG.E.U8 R5, desc[UR4][R4.64] ;  /* 0x0000000404057981 */ /* 0x004e62000c1e1100 */
[----:B------:R-:W-:Y:S02]  /*00e0*/  HFMA2 R7, -RZ, RZ, 0, 5.9604644775390625e-08 ;  /* 0x00000001ff077431 */ /* 0x000fe400000001ff */
[----:B-1----:R-:W-:-:S05]  /*00f0*/  IMAD.WIDE.U32 R2, R5, 0x4, R2 ;  /* 0x0000000405027825 */ /* 0x002fca00078e0002 */
[----:B------:R-:W-:Y:S01]  /*0100*/  REDG.E.ADD.STRONG.GPU desc[UR4][R2.64], R7 ;  /* 0x000000070200798e */ /* 0x000fe2000c12e104 */
[----:B------:R-:W-:Y:S05]  /*0110*/  EXIT ;  /* 0x000000000000794d */ /* 0x000fea0003800000 */
.L_x_0:
[----:B------:R-:W-:-:S00]  /*0120*/  BRA `(.L_x_0) ;  /* 0xfffffffc00fc7947 */ /* 0x000fc0000383ffff */
[----:B------:R-:W-:-:S00]  /*0130*/  NOP ;  /* 0x0000000000007918 */ /* 0x000fc00000000000 */
        /* <DEDUP_REMOVED lines=12> */
.L_x_1:


//--------------------- .nv.shared.reserved.0     --------------------------
	.section	.nv.shared.reserved.0,"aw",@nobits
	.weak		__nv_reservedSMEM_offset_0_alias
	.size		__nv_reservedSMEM_offset_0_alias, 0, 64
	.other		__nv_reservedSMEM_offset_0_alias,@"STO_CUDA_RESERVED_SHARED STV_DEFAULT"
__nv_reservedSMEM_offset_0_alias:
	.zero		0
	.zero		64


//--------------------- .nv.constant0._Z9gpu_countPcPii --------------------------
	.section	.nv.constant0._Z9gpu_countPcPii,"a",@progbits
	.sectionflags	@""
	.align	4
.nv.constant0._Z9gpu_countPcPii:
	.zero		916


//--------------------- SYMBOLS --------------------------

	.type		.nv.reservedSmem.offset0,@object
	.size		.nv.reservedSmem.offset0,0x4
